//
// Generated by NVIDIA NVVM Compiler
//
// Compiler Build ID: CL-36424714
// Cuda compilation tools, release 13.0, V13.0.88
// Based on NVVM 20.0.0
//

.version 9.0
.target sm_100
.address_size 64

	// .globl	_Z11matrix_copyPiS_

.visible .entry _Z11matrix_copyPiS_(
	.param .u64 .ptr .align 1 _Z11matrix_copyPiS__param_0,
	.param .u64 .ptr .align 1 _Z11matrix_copyPiS__param_1
)
{
	.reg .b32 	%r<12>;
	.reg .b64 	%rd<8>;

	ld.param.u64 	%rd1, [_Z11matrix_copyPiS__param_0];
	ld.param.u64 	%rd2, [_Z11matrix_copyPiS__param_1];
	cvta.to.global.u64 	%rd3, %rd2;
	cvta.to.global.u64 	%rd4, %rd1;
	mov.u32 	%r1, %ctaid.x;
	mov.u32 	%r2, %ntid.x;
	mov.u32 	%r3, %tid.x;
	mad.lo.s32 	%r4, %r1, %r2, %r3;
	mov.u32 	%r5, %ctaid.y;
	mov.u32 	%r6, %ntid.y;
	mov.u32 	%r7, %tid.y;
	mad.lo.s32 	%r8, %r5, %r6, %r7;
	shl.b32 	%r9, %r8, 10;
	add.s32 	%r10, %r9, %r4;
	mul.wide.s32 	%rd5, %r10, 4;
	add.s64 	%rd6, %rd4, %rd5;
	ld.global.u32 	%r11, [%rd6];
	add.s64 	%rd7, %rd3, %rd5;
	st.global.u32 	[%rd7], %r11;
	ret;

}


// ===== COMPILED SASS (sm_100) =====

	.target	sm_100

	.elftype	@"ET_EXEC"


//--------------------- .note.nv.tkinfo           --------------------------
	.section	.note.nv.tkinfo,"",@"SHT_NOTE"
	.sectionflags	@"SHF_NOTE_NV_TKINFO"
	.tkinfo
        /*0018*/ 	.word	0x00000002
        /*0030*/ 	.string	""
        /*0030*/ 	.string	"ptxas"
        /*0030*/ 	.string	"Cuda compilation tools, release 13.0, V13.0.88"
        /*0030*/ 	.string	"Build cuda_13.0.r13.0/compiler.36424714_0"
        /*0030*/ 	.string	"-arch sm_100 -m 64 "



//--------------------- .note.nv.cuinfo           --------------------------
	.section	.note.nv.cuinfo,"",@"SHT_NOTE"
	.sectionflags	@"SHF_NOTE_NV_CUINFO"
        /*0018*/ 	.short	0x0002
        /*001a*/ 	.short	0x0064
        /*001c*/ 	.short	0x0082
	.zero		2


//--------------------- .nv.info                  --------------------------
	.section	.nv.info,"",@"SHT_CUDA_INFO"
	.align	4


	//----- nvinfo : EIATTR_REGCOUNT
	.align		4
        /*0000*/ 	.byte	0x04, 0x2f
        /*0002*/ 	.short	(.L_1 - .L_0)
	.align		4
.L_0:
        /*0004*/ 	.word	index@(_Z11matrix_copyPiS_)
        /*0008*/ 	.word	0x0000000a


	//----- nvinfo : EIATTR_FRAME_SIZE
	.align		4
.L_1:
        /*000c*/ 	.byte	0x04, 0x11
        /*000e*/ 	.short	(.L_3 - .L_2)
	.align		4
.L_2:
        /*0010*/ 	.word	index@(_Z11matrix_copyPiS_)
        /*0014*/ 	.word	0x00000000


	//----- nvinfo : EIATTR_MIN_STACK_SIZE
	.align		4
.L_3:
        /*0018*/ 	.byte	0x04, 0x12
        /*001a*/ 	.short	(.L_5 - .L_4)
	.align		4
.L_4:
        /*001c*/ 	.word	index@(_Z11matrix_copyPiS_)
        /*0020*/ 	.word	0x00000000
.L_5:


//--------------------- .nv.compat                --------------------------
	.section	.nv.compat,"",@"SHT_CUDA_COMPAT_INFO"
	.align	4
        /*0000*/ 	.byte	0x02, 0x09, 0x00, 0x00, 0x02, 0x02, 0x01, 0x00, 0x02, 0x05, 0x05, 0x00, 0x03, 0x07, 0x01, 0x01
        /*0010*/ 	.byte	0x02, 0x03, 0x00, 0x00, 0x02, 0x06, 0x01, 0x00, 0x04, 0x0b, 0x08, 0x00, 0x09, 0x00, 0x00, 0x00
        /*0020*/ 	.byte	0x00, 0x00, 0x00, 0x00


//--------------------- .nv.info._Z11matrix_copyPiS_ --------------------------
	.section	.nv.info._Z11matrix_copyPiS_,"",@"SHT_CUDA_INFO"
	.sectionflags	@""
	.align	4


	//----- nvinfo : EIATTR_CUDA_API_VERSION
	.align		4
        /*0000*/ 	.byte	0x04, 0x37
        /*0002*/ 	.short	(.L_7 - .L_6)
.L_6:
        /*0004*/ 	.word	0x00000082


	//----- nvinfo : EIATTR_KPARAM_INFO
	.align		4
.L_7:
        /*0008*/ 	.byte	0x04, 0x17
        /*000a*/ 	.short	(.L_9 - .L_8)
.L_8:
        /*000c*/ 	.word	0x00000000
        /*0010*/ 	.short	0x0001
        /*0012*/ 	.short	0x0008
        /*0014*/ 	.byte	0x00, 0xf5, 0x21, 0x00


	//----- nvinfo : EIATTR_KPARAM_INFO
	.align		4
.L_9:
        /*0018*/ 	.byte	0x04, 0x17
        /*001a*/ 	.short	(.L_11 - .L_10)
.L_10:
        /*001c*/ 	.word	0x00000000
        /*0020*/ 	.short	0x0000
        /*0022*/ 	.short	0x0000
        /*0024*/ 	.byte	0x00, 0xf5, 0x21, 0x00


	//----- nvinfo : EIATTR_SPARSE_MMA_MASK
	.align		4
.L_11:
        /*0028*/ 	.byte	0x03, 0x50
        /*002a*/ 	.short	0x0000


	//----- nvinfo : EIATTR_MAXREG_COUNT
	.align		4
        /*002c*/ 	.byte	0x03, 0x1b
        /*002e*/ 	.short	0x00ff


	//----- nvinfo : EIATTR_MERCURY_ISA_VERSION
	.align		4
        /*0030*/ 	.byte	0x03, 0x5f
        /*0032*/ 	.short	0x0101


	//----- nvinfo : EIATTR_VRC_CTA_INIT_COUNT
	.align		4
        /*0034*/ 	.byte	0x02, 0x4a
	.zero		1
	.zero		1


	//----- nvinfo : EIATTR_EXIT_INSTR_OFFSETS
	.align		4
        /*0038*/ 	.byte	0x04, 0x1c
        /*003a*/ 	.short	(.L_13 - .L_12)


	//   ....[0]....
.L_12:
        /*003c*/ 	.word	0x00000110


	//----- nvinfo : EIATTR_CBANK_PARAM_SIZE
	.align		4
.L_13:
        /*0040*/ 	.byte	0x03, 0x19
        /*0042*/ 	.short	0x0010


	//----- nvinfo : EIATTR_PARAM_CBANK
	.align		4
        /*0044*/ 	.byte	0x04, 0x0a
        /*0046*/ 	.short	(.L_15 - .L_14)
	.align		4
.L_14:
        /*0048*/ 	.word	index@(.nv.constant0._Z11matrix_copyPiS_)
        /*004c*/ 	.short	0x0380
        /*004e*/ 	.short	0x0010


	//----- nvinfo : EIATTR_SW_WAR
	.align		4
.L_15:
        /*0050*/ 	.byte	0x04, 0x36
        /*0052*/ 	.short	(.L_17 - .L_16)
.L_16:
        /*0054*/ 	.word	0x00000008
.L_17:


//--------------------- .nv.callgraph             --------------------------
	.section	.nv.callgraph,"",@"SHT_CUDA_CALLGRAPH"
	.align	4
	.sectionentsize	8
	.align		4
        /*0000*/ 	.word	0x00000000
	.align		4
        /*0004*/ 	.word	0xffffffff
	.align		4
        /*0008*/ 	.word	0x00000000
	.align		4
        /*000c*/ 	.word	0xfffffffe
	.align		4
        /*0010*/ 	.word	0x00000000
	.align		4
        /*0014*/ 	.word	0xfffffffd
	.align		4
        /*0018*/ 	.word	0x00000000
	.align		4
        /*001c*/ 	.word	0xfffffffc


//--------------------- .text._Z11matrix_copyPiS_ --------------------------
	.section	.text._Z11matrix_copyPiS_,"ax",@progbits
	.align	128
        .global         _Z11matrix_copyPiS_
        .type           _Z11matrix_copyPiS_,@function
        .size           _Z11matrix_copyPiS_,(.L_x_1 - _Z11matrix_copyPiS_)
        .other          _Z11matrix_copyPiS_,@"STO_CUDA_ENTRY STV_DEFAULT"
_Z11matrix_copyPiS_:
.text._Z11matrix_copyPiS_:
[----:B------:R-:W-:Y:S01]  /*0000*/  LDC R1, c[0x0][0x37c] ;  /* 0x0000df00ff017b82 */ /* 0x000fe20000000800 */
[----:B------:R-:W0:Y:S07]  /*0010*/  S2R R5, SR_TID.X ;  /* 0x0000000000057919 */ /* 0x000e2e0000002100 */
[----:B------:R-:W0:Y:S01]  /*0020*/  S2UR UR6, SR_CTAID.X ;  /* 0x00000000000679c3 */ /* 0x000e220000002500 */
[----:B------:R-:W1:Y:S01]  /*0030*/  LDCU.64 UR4, c[0x0][0x358] ;  /* 0x00006b00ff0477ac */ /* 0x000e620008000a00 */
[----:B------:R-:W2:Y:S06]  /*0040*/  S2R R7, SR_TID.Y ;  /* 0x0000000000077919 */ /* 0x000eac0000002200 */
[----:B------:R-:W0:Y:S08]  /*0050*/  LDC R0, c[0x0][0x360] ;  /* 0x0000d800ff007b82 */ /* 0x000e300000000800 */
[----:B------:R-:W2:Y:S08]  /*0060*/  S2UR UR7, SR_CTAID.Y ;  /* 0x00000000000779c3 */ /* 0x000eb00000002600 */
[----:B------:R-:W2:Y:S08]  /*0070*/  LDC R4, c[0x0][0x364] ;  /* 0x0000d900ff047b82 */ /* 0x000eb00000000800 */
[----:B------:R-:W3:Y:S01]  /*0080*/  LDC.64 R2, c[0x0][0x380] ;  /* 0x0000e000ff027b82 */ /* 0x000ee20000000a00 */
[----:B0-----:R-:W-:-:S02]  /*0090*/  IMAD R0, R0, UR6, R5 ;  /* 0x0000000600007c24 */ /* 0x001fc4000f8e0205 */
[----:B--2---:R-:W-:-:S05]  /*00a0*/  IMAD R5, R4, UR7, R7 ;  /* 0x0000000704057c24 */ /* 0x004fca000f8e0207 */
[----:B------:R-:W-:Y:S02]  /*00b0*/  LEA R7, R5, R0, 0xa ;  /* 0x0000000005077211 */ /* 0x000fe400078e50ff */
[----:B------:R-:W0:Y:S03]  /*00c0*/  LDC.64 R4, c[0x0][0x388] ;  /* 0x0000e200ff047b82 */ /* 0x000e260000000a00 */
[----:B---3--:R-:W-:-:S06]  /*00d0*/  IMAD.WIDE R2, R7, 0x4, R2 ;  /* 0x0000000407027825 */ /* 0x008fcc00078e0202 */
[----:B-1----:R-:W2:Y:S01]  /*00e0*/  LDG.E R3, desc[UR4][R2.64] ;  /* 0x0000000402037981 */ /* 0x002ea2000c1e1900 */
[----:B0-----:R-:W-:-:S05]  /*00f0*/  IMAD.WIDE R4, R7, 0x4, R4 ;  /* 0x0000000407047825 */ /* 0x001fca00078e0204 */
[----:B--2---:R-:W-:Y:S01]  /*0100*/  STG.E desc[UR4][R4.64], R3 ;  /* 0x0000000304007986 */ /* 0x004fe2000c101904 */
[----:B------:R-:W-:Y:S05]  /*0110*/  EXIT ;  /* 0x000000000000794d */ /* 0x000fea0003800000 */
.L_x_0:
[----:B------:R-:W-:-:S00]  /*0120*/  BRA `(.L_x_0) ;  /* 0xfffffffc00fc7947 */ /* 0x000fc0000383ffff */
[----:B------:R-:W-:-:S00]  /*0130*/  NOP ;  /* 0x0000000000007918 */ /* 0x000fc00000000000 */
        /* <DEDUP_REMOVED lines=12> */
.L_x_1:


//--------------------- .nv.shared.reserved.0     --------------------------
	.section	.nv.shared.reserved.0,"aw",@nobits
	.weak		__nv_reservedSMEM_offset_0_alias
	.size		__nv_reservedSMEM_offset_0_alias, 0, 64
	.other		__nv_reservedSMEM_offset_0_alias,@"STO_CUDA_RESERVED_SHARED STV_DEFAULT"
__nv_reservedSMEM_offset_0_alias:
	.zero		0
	.zero		64


//--------------------- .nv.constant0._Z11matrix_copyPiS_ --------------------------
	.section	.nv.constant0._Z11matrix_copyPiS_,"a",@progbits
	.sectionflags	@""
	.align	4
.nv.constant0._Z11matrix_copyPiS_:
	.zero		912


//--------------------- SYMBOLS --------------------------

	.type		.nv.reservedSmem.offset0,@object
	.size		.nv.reservedSmem.offset0,0x4
